//
// Generated by NVIDIA NVVM Compiler
//
// Compiler Build ID: CL-36424714
// Cuda compilation tools, release 13.0, V13.0.88
// Based on NVVM 20.0.0
//

.version 9.0
.target sm_100
.address_size 64

	// .globl	_Z9helloCUDAf
.extern .func  (.param .b32 func_retval0) vprintf
(
	.param .b64 vprintf_param_0,
	.param .b64 vprintf_param_1
)
;
.global .align 1 .b8 $str[50] = {72, 101, 108, 108, 111, 32, 119, 111, 114, 108, 100, 32, 102, 114, 111, 109, 32, 116, 104, 114, 101, 97, 100, 32, 37, 100, 32, 45, 45, 32, 77, 121, 32, 118, 97, 108, 117, 101, 32, 111, 102, 32, 102, 32, 61, 32, 37, 102, 10};

.visible .entry _Z9helloCUDAf(
	.param .f32 _Z9helloCUDAf_param_0
)
{
	.local .align 16 .b8 	__local_depot0[16];
	.reg .b64 	%SP;
	.reg .b64 	%SPL;
	.reg .b32 	%r<4>;
	.reg .b32 	%f<2>;
	.reg .b64 	%rd<5>;
	.reg .b64 	%fd<2>;

	mov.u64 	%SPL, __local_depot0;
	cvta.local.u64 	%SP, %SPL;
	ld.param.f32 	%f1, [_Z9helloCUDAf_param_0];
	add.u64 	%rd1, %SP, 0;
	add.u64 	%rd2, %SPL, 0;
	mov.u32 	%r1, %tid.x;
	cvt.f64.f32 	%fd1, %f1;
	st.local.u32 	[%rd2], %r1;
	st.local.f64 	[%rd2+8], %fd1;
	mov.u64 	%rd3, $str;
	cvta.global.u64 	%rd4, %rd3;
	{ // callseq 0, 0
	.param .b64 param0;
	st.param.b64 	[param0], %rd4;
	.param .b64 param1;
	st.param.b64 	[param1], %rd1;
	.param .b32 retval0;
	call.uni (retval0), 
	vprintf, 
	(
	param0, 
	param1
	);
	ld.param.b32 	%r2, [retval0];
	} // callseq 0
	ret;

}


// ===== COMPILED SASS (sm_100) =====

	.target	sm_100

	.elftype	@"ET_EXEC"


//--------------------- .note.nv.tkinfo           --------------------------
	.section	.note.nv.tkinfo,"",@"SHT_NOTE"
	.sectionflags	@"SHF_NOTE_NV_TKINFO"
	.tkinfo
        /*0018*/ 	.word	0x00000002
        /*0030*/ 	.string	""
        /*0030*/ 	.string	"ptxas"
        /*0030*/ 	.string	"Cuda compilation tools, release 13.0, V13.0.88"
        /*0030*/ 	.string	"Build cuda_13.0.r13.0/compiler.36424714_0"
        /*0030*/ 	.string	"-arch sm_100 -m 64 "



//--------------------- .note.nv.cuinfo           --------------------------
	.section	.note.nv.cuinfo,"",@"SHT_NOTE"
	.sectionflags	@"SHF_NOTE_NV_CUINFO"
        /*0018*/ 	.short	0x0002
        /*001a*/ 	.short	0x0064
        /*001c*/ 	.short	0x0082
	.zero		2


//--------------------- .nv.info                  --------------------------
	.section	.nv.info,"",@"SHT_CUDA_INFO"
	.align	4


	//----- nvinfo : EIATTR_REGCOUNT
	.align		4
        /*0000*/ 	.byte	0x04, 0x2f
        /*0002*/ 	.short	(.L_2 - .L_1)
	.align		4
.L_1:
        /*0004*/ 	.word	index@(_Z9helloCUDAf)
        /*0008*/ 	.word	0x00000018


	//----- nvinfo : EIATTR_FRAME_SIZE
	.align		4
.L_2:
        /*000c*/ 	.byte	0x04, 0x11
        /*000e*/ 	.short	(.L_4 - .L_3)
	.align		4
.L_3:
        /*0010*/ 	.word	index@(_Z9helloCUDAf)
        /*0014*/ 	.word	0x00000010


	//----- nvinfo : EIATTR_MIN_STACK_SIZE
	.align		4
.L_4:
        /*0018*/ 	.byte	0x04, 0x12
        /*001a*/ 	.short	(.L_6 - .L_5)
	.align		4
.L_5:
        /*001c*/ 	.word	index@(_Z9helloCUDAf)
        /*0020*/ 	.word	0x00000010
.L_6:


//--------------------- .nv.compat                --------------------------
	.section	.nv.compat,"",@"SHT_CUDA_COMPAT_INFO"
	.align	4
        /*0000*/ 	.byte	0x02, 0x09, 0x00, 0x00, 0x02, 0x02, 0x01, 0x00, 0x02, 0x05, 0x05, 0x00, 0x03, 0x07, 0x01, 0x01
        /*0010*/ 	.byte	0x02, 0x03, 0x00, 0x00, 0x02, 0x06, 0x01, 0x00, 0x04, 0x0b, 0x08, 0x00, 0x09, 0x00, 0x00, 0x00
        /*0020*/ 	.byte	0x00, 0x00, 0x00, 0x00


//--------------------- .nv.info._Z9helloCUDAf    --------------------------
	.section	.nv.info._Z9helloCUDAf,"",@"SHT_CUDA_INFO"
	.sectionflags	@""
	.align	4


	//----- nvinfo : EIATTR_CUDA_API_VERSION
	.align		4
        /*0000*/ 	.byte	0x04, 0x37
        /*0002*/ 	.short	(.L_8 - .L_7)
.L_7:
        /*0004*/ 	.word	0x00000082


	//----- nvinfo : EIATTR_KPARAM_INFO
	.align		4
.L_8:
        /*0008*/ 	.byte	0x04, 0x17
        /*000a*/ 	.short	(.L_10 - .L_9)
.L_9:
        /*000c*/ 	.word	0x00000000
        /*0010*/ 	.short	0x0000
        /*0012*/ 	.short	0x0000
        /*0014*/ 	.byte	0x00, 0xf0, 0x11, 0x00


	//----- nvinfo : EIATTR_SPARSE_MMA_MASK
	.align		4
.L_10:
        /*0018*/ 	.byte	0x03, 0x50
        /*001a*/ 	.short	0x0000


	//----- nvinfo : EIATTR_MAXREG_COUNT
	.align		4
        /*001c*/ 	.byte	0x03, 0x1b
        /*001e*/ 	.short	0x00ff


	//----- nvinfo : EIATTR_EXTERNS
	.align		4
        /*0020*/ 	.byte	0x04, 0x0f
        /*0022*/ 	.short	(.L_12 - .L_11)


	//   ....[0]....
	.align		4
.L_11:
        /*0024*/ 	.word	index@(vprintf)


	//----- nvinfo : EIATTR_MERCURY_ISA_VERSION
	.align		4
.L_12:
        /*0028*/ 	.byte	0x03, 0x5f
        /*002a*/ 	.short	0x0101


	//----- nvinfo : EIATTR_VRC_CTA_INIT_COUNT
	.align		4
        /*002c*/ 	.byte	0x02, 0x4a
	.zero		1
	.zero		1


	//----- nvinfo : EIATTR_SYSCALL_OFFSETS
	.align		4
        /*0030*/ 	.byte	0x04, 0x46
        /*0032*/ 	.short	(.L_14 - .L_13)


	//   ....[0]....
.L_13:
        /*0034*/ 	.word	0x00000110


	//----- nvinfo : EIATTR_EXIT_INSTR_OFFSETS
	.align		4
.L_14:
        /*0038*/ 	.byte	0x04, 0x1c
        /*003a*/ 	.short	(.L_16 - .L_15)


	//   ....[0]....
.L_15:
        /*003c*/ 	.word	0x00000120


	//----- nvinfo : EIATTR_CBANK_PARAM_SIZE
	.align		4
.L_16:
        /*0040*/ 	.byte	0x03, 0x19
        /*0042*/ 	.short	0x0004


	//----- nvinfo : EIATTR_PARAM_CBANK
	.align		4
        /*0044*/ 	.byte	0x04, 0x0a
        /*0046*/ 	.short	(.L_18 - .L_17)
	.align		4
.L_17:
        /*0048*/ 	.word	index@(.nv.constant0._Z9helloCUDAf)
        /*004c*/ 	.short	0x0380
        /*004e*/ 	.short	0x0004


	//----- nvinfo : EIATTR_SW_WAR
	.align		4
.L_18:
        /*0050*/ 	.byte	0x04, 0x36
        /*0052*/ 	.short	(.L_20 - .L_19)
.L_19:
        /*0054*/ 	.word	0x00000008
.L_20:


//--------------------- .nv.callgraph             --------------------------
	.section	.nv.callgraph,"",@"SHT_CUDA_CALLGRAPH"
	.align	4
	.sectionentsize	8
	.align		4
        /*0000*/ 	.word	0x00000000
	.align		4
        /*0004*/ 	.word	0xffffffff
	.align		4
        /*0008*/ 	.word	index@(_Z9helloCUDAf)
	.align		4
        /*000c*/ 	.word	index@(vprintf)
	.align		4
        /*0010*/ 	.word	0x00000000
	.align		4
        /*0014*/ 	.word	0xfffffffe
	.align		4
        /*0018*/ 	.word	0x00000000
	.align		4
        /*001c*/ 	.word	0xfffffffd
	.align		4
        /*0020*/ 	.word	0x00000000
	.align		4
        /*0024*/ 	.word	0xfffffffc


//--------------------- .nv.constant4             --------------------------
	.section	.nv.constant4,"a",@progbits
	.align	8
	.align		8
.nv.constant4:
        /*0000*/ 	.dword	vprintf
	.align		8
        /*0008*/ 	.dword	$str


//--------------------- .text._Z9helloCUDAf       --------------------------
	.section	.text._Z9helloCUDAf,"ax",@progbits
	.align	128
        .global         _Z9helloCUDAf
        .type           _Z9helloCUDAf,@function
        .size           _Z9helloCUDAf,(.L_x_2 - _Z9helloCUDAf)
        .other          _Z9helloCUDAf,@"STO_CUDA_ENTRY STV_DEFAULT"
_Z9helloCUDAf:
.text._Z9helloCUDAf:
[----:B------:R-:W0:Y:S01]  /*0000*/  LDC R1, c[0x0][0x37c] ;  /* 0x0000df00ff017b82 */ /* 0x000e220000000800 */
[----:B------:R-:W1:Y:S01]  /*0010*/  LDCU UR4, c[0x0][0x380] ;  /* 0x00007000ff0477ac */ /* 0x000e620008000800 */
[----:B------:R-:W2:Y:S01]  /*0020*/  S2R R10, SR_TID.X ;  /* 0x00000000000a7919 */ /* 0x000ea20000002100 */
[----:B0-----:R-:W-:Y:S01]  /*0030*/  VIADD R1, R1, 0xfffffff0 ;  /* 0xfffffff001017836 */ /* 0x001fe20000000000 */
[----:B------:R-:W-:Y:S01]  /*0040*/  MOV R0, 0x0 ;  /* 0x0000000000007802 */ /* 0x000fe20000000f00 */
[----:B------:R-:W0:Y:S03]  /*0050*/  LDCU.64 UR6, c[0x4][0x8] ;  /* 0x01000100ff0677ac */ /* 0x000e260008000a00 */
[----:B------:R3:W4:Y:S01]  /*0060*/  LDC.64 R8, c[0x4][R0] ;  /* 0x0100000000087b82 */ /* 0x0007220000000a00 */
[----:B------:R-:W5:Y:S01]  /*0070*/  LDCU UR5, c[0x0][0x2fc] ;  /* 0x00005f80ff0577ac */ /* 0x000f620008000800 */
[----:B-1----:R-:W1:Y:S01]  /*0080*/  F2F.F64.F32 R2, UR4 ;  /* 0x0000000400027d10 */ /* 0x002e620008201800 */
[----:B------:R-:W3:Y:S01]  /*0090*/  LDCU UR4, c[0x0][0x2f8] ;  /* 0x00005f00ff0477ac */ /* 0x000ee20008000800 */
[----:B0-----:R-:W-:Y:S01]  /*00a0*/  IMAD.U32 R4, RZ, RZ, UR6 ;  /* 0x00000006ff047e24 */ /* 0x001fe2000f8e00ff */
[----:B------:R-:W-:Y:S01]  /*00b0*/  MOV R5, UR7 ;  /* 0x0000000700057c02 */ /* 0x000fe20008000f00 */
[----:B--2---:R0:W-:Y:S04]  /*00c0*/  STL [R1], R10 ;  /* 0x0000000a01007387 */ /* 0x0041e80000100800 */
[----:B-1----:R0:W-:Y:S01]  /*00d0*/  STL.64 [R1+0x8], R2 ;  /* 0x0000080201007387 */ /* 0x0021e20000100a00 */
[----:B---3--:R-:W-:-:S05]  /*00e0*/  IADD3 R6, P0, PT, R1, UR4, RZ ;  /* 0x0000000401067c10 */ /* 0x008fca000ff1e0ff */
[----:B-----5:R-:W-:-:S08]  /*00f0*/  IMAD.X R7, RZ, RZ, UR5, P0 ;  /* 0x00000005ff077e24 */ /* 0x020fd000080e06ff */
[----:B------:R-:W-:-:S07]  /*0100*/  LEPC R20, `(.L_x_0) ;  /* 0x000000001014794e */ /* 0x000fce0000000000 */
[----:B0---4-:R-:W-:Y:S05]  /*0110*/  CALL.ABS.NOINC R8 ;  /* 0x0000000008007343 */ /* 0x011fea0003c00000 */
.L_x_0:
[----:B------:R-:W-:Y:S05]  /*0120*/  EXIT ;  /* 0x000000000000794d */ /* 0x000fea0003800000 */
.L_x_1:
[----:B------:R-:W-:-:S00]  /*0130*/  BRA `(.L_x_1) ;  /* 0xfffffffc00fc7947 */ /* 0x000fc0000383ffff */
[----:B------:R-:W-:-:S00]  /*0140*/  NOP ;  /* 0x0000000000007918 */ /* 0x000fc00000000000 */
        /* <DEDUP_REMOVED lines=11> */
.L_x_2:


//--------------------- .nv.global.init           --------------------------
	.section	.nv.global.init,"aw",@progbits
.nv.global.init:
	.type		$str,@object
	.size		$str,(.L_0 - $str)
$str:
        /*0000*/ 	.byte	0x48, 0x65, 0x6c, 0x6c, 0x6f, 0x20, 0x77, 0x6f, 0x72, 0x6c, 0x64, 0x20, 0x66, 0x72, 0x6f, 0x6d
        /*0010*/ 	.byte	0x20, 0x74, 0x68, 0x72, 0x65, 0x61, 0x64, 0x20, 0x25, 0x64, 0x20, 0x2d, 0x2d, 0x20, 0x4d, 0x79
        /*0020*/ 	.byte	0x20, 0x76, 0x61, 0x6c, 0x75, 0x65, 0x20, 0x6f, 0x66, 0x20, 0x66, 0x20, 0x3d, 0x20, 0x25, 0x66
        /*0030*/ 	.byte	0x0a, 0x00
.L_0:


//--------------------- .nv.shared.reserved.0     --------------------------
	.section	.nv.shared.reserved.0,"aw",@nobits
	.weak		__nv_reservedSMEM_offset_0_alias
	.size		__nv_reservedSMEM_offset_0_alias, 0, 64
	.other		__nv_reservedSMEM_offset_0_alias,@"STO_CUDA_RESERVED_SHARED STV_DEFAULT"
__nv_reservedSMEM_offset_0_alias:
	.zero		0
	.zero		64


//--------------------- .nv.constant0._Z9helloCUDAf --------------------------
	.section	.nv.constant0._Z9helloCUDAf,"a",@progbits
	.sectionflags	@""
	.align	4
.nv.constant0._Z9helloCUDAf:
	.zero		900


//--------------------- SYMBOLS --------------------------

	.type		.nv.reservedSmem.offset0,@object
	.size		.nv.reservedSmem.offset0,0x4
	.type		vprintf,@function
